	.headerflags	@"EF_CUDA_TEXMODE_UNIFIED EF_CUDA_64BIT_ADDRESS EF_CUDA_SM86 EF_CUDA_VIRTUAL_SM(EF_CUDA_SM86)"
	.elftype	@"ET_EXEC"


//--------------------- .nv.info                  --------------------------
	.section	.nv.info,"",@"SHT_CUDA_INFO"
	.align	4


	//----- nvinfo : EIATTR_REGCOUNT
	.align		4
        /*0000*/ 	.byte	0x04, 0x2f
        /*0002*/ 	.short	(.L_1 - .L_0)
	.align		4
.L_0:
        /*0004*/ 	.word	index@(triton_mm)
        /*0008*/ 	.word	0x00000028


	//----- nvinfo : EIATTR_MIN_STACK_SIZE
	.align		4
.L_1:
        /*000c*/ 	.byte	0x04, 0x12
        /*000e*/ 	.short	(.L_3 - .L_2)
	.align		4
.L_2:
        /*0010*/ 	.word	index@(triton_mm)
        /*0014*/ 	.word	0x00000000


	//----- nvinfo : EIATTR_FRAME_SIZE
	.align		4
.L_3:
        /*0018*/ 	.byte	0x04, 0x11
        /*001a*/ 	.short	(.L_5 - .L_4)
	.align		4
.L_4:
        /*001c*/ 	.word	index@(triton_mm)
        /*0020*/ 	.word	0x00000000


	//----- nvinfo : EIATTR_MIN_STACK_SIZE
	.align		4
.L_5:
        /*0024*/ 	.byte	0x04, 0x12
        /*0026*/ 	.short	(.L_7 - .L_6)
	.align		4
.L_6:
        /*0028*/ 	.word	index@(triton_mm)
        /*002c*/ 	.word	0x00000000
.L_7:


//--------------------- .nv.info.triton_mm        --------------------------
	.section	.nv.info.triton_mm,"",@"SHT_CUDA_INFO"
	.sectionflags	@""
	.align	4


	//----- nvinfo : EIATTR_CUDA_API_VERSION
	.align		4
        /*0000*/ 	.byte	0x04, 0x37
        /*0002*/ 	.short	(.L_9 - .L_8)
.L_8:
        /*0004*/ 	.word	0x0000007c


	//----- nvinfo : EIATTR_SW2861232_WAR
	.align		4
.L_9:
        /*0008*/ 	.byte	0x01, 0x35
	.zero		2


	//----- nvinfo : EIATTR_PARAM_CBANK
	.align		4
        /*000c*/ 	.byte	0x04, 0x0a
        /*000e*/ 	.short	(.L_11 - .L_10)
	.align		4
.L_10:
        /*0010*/ 	.word	index@(.nv.constant0.triton_mm)
        /*0014*/ 	.short	0x0160
        /*0016*/ 	.short	0x0020


	//----- nvinfo : EIATTR_CBANK_PARAM_SIZE
	.align		4
.L_11:
        /*0018*/ 	.byte	0x03, 0x19
        /*001a*/ 	.short	0x0020


	//----- nvinfo : EIATTR_KPARAM_INFO
	.align		4
        /*001c*/ 	.byte	0x04, 0x17
        /*001e*/ 	.short	(.L_13 - .L_12)
.L_12:
        /*0020*/ 	.word	0x00000000
        /*0024*/ 	.short	0x0003
        /*0026*/ 	.short	0x0018
        /*0028*/ 	.byte	0x00, 0xf4, 0x21, 0x00


	//----- nvinfo : EIATTR_KPARAM_INFO
	.align		4
.L_13:
        /*002c*/ 	.byte	0x04, 0x17
        /*002e*/ 	.short	(.L_15 - .L_14)
.L_14:
        /*0030*/ 	.word	0x00000000
        /*0034*/ 	.short	0x0002
        /*0036*/ 	.short	0x0010
        /*0038*/ 	.byte	0x00, 0xf4, 0x21, 0x00


	//----- nvinfo : EIATTR_KPARAM_INFO
	.align		4
.L_15:
        /*003c*/ 	.byte	0x04, 0x17
        /*003e*/ 	.short	(.L_17 - .L_16)
.L_16:
        /*0040*/ 	.word	0x00000000
        /*0044*/ 	.short	0x0001
        /*0046*/ 	.short	0x0008
        /*0048*/ 	.byte	0x00, 0xf4, 0x21, 0x00


	//----- nvinfo : EIATTR_KPARAM_INFO
	.align		4
.L_17:
        /*004c*/ 	.byte	0x04, 0x17
        /*004e*/ 	.short	(.L_19 - .L_18)
.L_18:
        /*0050*/ 	.word	0x00000000
        /*0054*/ 	.short	0x0000
        /*0056*/ 	.short	0x0000
        /*0058*/ 	.byte	0x00, 0xf4, 0x21, 0x00


	//----- nvinfo : EIATTR_MAXREG_COUNT
	.align		4
.L_19:
        /*005c*/ 	.byte	0x03, 0x1b
        /*005e*/ 	.short	0x00ff


	//----- nvinfo : EIATTR_EXIT_INSTR_OFFSETS
	.align		4
        /*0060*/ 	.byte	0x04, 0x1c
        /*0062*/ 	.short	(.L_21 - .L_20)


	//   ....[0]....
.L_20:
        /*0064*/ 	.word	0x000064d0


	//   ....[1]....
        /*0068*/ 	.word	0x00006520


	//----- nvinfo : EIATTR_REQNTID
	.align		4
.L_21:
        /*006c*/ 	.byte	0x04, 0x10
        /*006e*/ 	.short	(.L_23 - .L_22)
.L_22:
        /*0070*/ 	.word	0x00000100
        /*0074*/ 	.word	0x00000001
        /*0078*/ 	.word	0x00000001
.L_23:


//--------------------- .nv.callgraph             --------------------------
	.section	.nv.callgraph,"",@"SHT_CUDA_CALLGRAPH"
	.align	4
	.sectionentsize	8
	.align		4
        /*0000*/ 	.word	0x00000000
	.align		4
        /*0004*/ 	.word	0xffffffff
	.align		4
        /*0008*/ 	.word	0x00000000
	.align		4
        /*000c*/ 	.word	0xfffffffe
	.align		4
        /*0010*/ 	.word	0x00000000
	.align		4
        /*0014*/ 	.word	0xfffffffd
	.align		4
        /*0018*/ 	.word	0x00000000
	.align		4
        /*001c*/ 	.word	0xfffffffc


//--------------------- .nv.rel.action            --------------------------
	.section	.nv.rel.action,"",@"SHT_CUDA_RELOCINFO"
	.align	8
	.sectionentsize	8
        /*0000*/ 	.byte	0x73, 0x00, 0x00, 0x00, 0x00, 0x00, 0x00, 0x00, 0x00, 0x00, 0x00, 0x11, 0x25, 0x00, 0x05, 0x36


//--------------------- .nv.constant0.triton_mm   --------------------------
	.section	.nv.constant0.triton_mm,"a",@progbits
	.sectionflags	@""
	.align	4
.nv.constant0.triton_mm:
	.zero		384


//--------------------- .text.triton_mm           --------------------------
	.section	.text.triton_mm,"ax",@progbits
	.sectionflags	@"SHF_BARRIERS=1"
	.sectioninfo	@"SHI_REGISTERS=40"
	.align	128
        .global         triton_mm
        .type           triton_mm,@function
        .size           triton_mm,(.L_x_1 - triton_mm)
        .other          triton_mm,@"STO_CUDA_ENTRY STV_DEFAULT"
triton_mm:
.text.triton_mm:
[----:B------:R-:W-:Y:S02]  /*0000*/  IMAD.MOV.U32 R1, RZ, RZ, c[0x0][0x28] ;  /* 0x00000a00ff017624 */ /* 0x000fe400078e00ff */
[----:B------:R-:W1:Y:S01]  /*0010*/  S2R R7, SR_CTAID.X ;  /* 0x0000000000077919 */ /* 0x000e620000002500 */
[----:B------:R-:W-:Y:S01]  /*0020*/  IMAD.MOV.U32 R5, RZ, RZ, -0x8 ;  /* 0xfffffff8ff057424 */ /* 0x000fe200078e00ff */
[----:B------:R-:W-:Y:S01]  /*0030*/  ULDC.64 UR4, c[0x0][0x118] ;  /* 0x0000460000047ab9 */ /* 0x000fe20000000a00 */
[----:B-1----:R-:W-:Y:S01]  /*0040*/  IMAD.HI R0, R7, 0x2aaaaaab, RZ ;  /* 0x2aaaaaab07007827 */ /* 0x002fe200078e02ff */
[----:B------:R-:W-:-:S04]  /*0050*/  IABS R10, R7 ;  /* 0x00000007000a7213 */ /* 0x000fc80000000000 */
[----:B------:R-:W-:-:S04]  /*0060*/  SHF.R.U32.HI R3, RZ, 0x1f, R0 ;  /* 0x0000001fff037819 */ /* 0x000fc80000011600 */
[----:B------:R-:W-:-:S05]  /*0070*/  LEA.HI.SX32 R0, R0, R3, 0x1a ;  /* 0x0000000300007211 */ /* 0x000fca00078fd2ff */
[C---:B------:R-:W-:Y:S02]  /*0080*/  IMAD R2, R0.reuse, R5, 0x71 ;  /* 0x0000007100027424 */ /* 0x040fe400078e0205 */
[----:B------:R-:W-:-:S03]  /*0090*/  IMAD R8, R0, -0x180, R7 ;  /* 0xfffffe8000087824 */ /* 0x000fc600078e0207 */
[----:B------:R-:W-:-:S04]  /*00a0*/  IMNMX R5, R2, 0x8, PT ;  /* 0x0000000802057817 */ /* 0x000fc80003800200 */
[-C--:B------:R-:W-:Y:S02]  /*00b0*/  IABS R11, R5.reuse ;  /* 0x00000005000b7213 */ /* 0x080fe40000000000 */
[----:B------:R-:W-:Y:S02]  /*00c0*/  IABS R12, R5 ;  /* 0x00000005000c7213 */ /* 0x000fe40000000000 */
[----:B------:R-:W1:Y:S03]  /*00d0*/  I2F.RP R4, R11 ;  /* 0x0000000b00047306 */ /* 0x000e660000209400 */
[----:B------:R-:W-:-:S05]  /*00e0*/  IMAD.MOV R13, RZ, RZ, -R12 ;  /* 0x000000ffff0d7224 */ /* 0x000fca00078e0a0c */
[----:B-1----:R-:W1:Y:S02]  /*00f0*/  MUFU.RCP R4, R4 ;  /* 0x0000000400047308 */ /* 0x002e640000001000 */
[----:B-1----:R-:W-:Y:S02]  /*0100*/  IADD3 R2, R4, 0xffffffe, RZ ;  /* 0x0ffffffe04027810 */ /* 0x002fe40007ffe0ff */
[----:B------:R-:W-:-:S04]  /*0110*/  IABS R4, R8 ;  /* 0x0000000800047213 */ /* 0x000fc80000000000 */
[----:B------:R1:W2:Y:S01]  /*0120*/  F2I.FTZ.U32.TRUNC.NTZ R3, R2 ;  /* 0x0000000200037305 */ /* 0x0002a2000021f000 */
[----:B------:R-:W-:-:S04]  /*0130*/  LOP3.LUT R8, R8, R5, RZ, 0x3c, !PT ;  /* 0x0000000508087212 */ /* 0x000fc800078e3cff */
[----:B------:R-:W-:Y:S01]  /*0140*/  ISETP.GE.AND P2, PT, R8, RZ, PT ;  /* 0x000000ff0800720c */ /* 0x000fe20003f46270 */
[----:B-1----:R-:W-:Y:S02]  /*0150*/  IMAD.MOV.U32 R2, RZ, RZ, RZ ;  /* 0x000000ffff027224 */ /* 0x002fe400078e00ff */
[----:B--2---:R-:W-:-:S04]  /*0160*/  IMAD.MOV R6, RZ, RZ, -R3 ;  /* 0x000000ffff067224 */ /* 0x004fc800078e0a03 */
[----:B------:R-:W-:Y:S02]  /*0170*/  IMAD R9, R6, R11, RZ ;  /* 0x0000000b06097224 */ /* 0x000fe400078e02ff */
[----:B------:R-:W-:Y:S02]  /*0180*/  IMAD.MOV.U32 R6, RZ, RZ, R10 ;  /* 0x000000ffff067224 */ /* 0x000fe400078e000a */
[----:B------:R-:W-:-:S06]  /*0190*/  IMAD.HI.U32 R3, R3, R9, R2 ;  /* 0x0000000903037227 */ /* 0x000fcc00078e0002 */
[----:B------:R-:W-:-:S04]  /*01a0*/  IMAD.HI.U32 R9, R3, R4, RZ ;  /* 0x0000000403097227 */ /* 0x000fc800078e00ff */
[----:B------:R-:W-:-:S04]  /*01b0*/  IMAD.HI.U32 R2, R3, R6, RZ ;  /* 0x0000000603027227 */ /* 0x000fc800078e00ff */
[-C--:B------:R-:W-:Y:S02]  /*01c0*/  IMAD R3, R9, R13.reuse, R4 ;  /* 0x0000000d09037224 */ /* 0x080fe400078e0204 */
[----:B------:R-:W-:Y:S02]  /*01d0*/  IMAD R6, R2, R13, R6 ;  /* 0x0000000d02067224 */ /* 0x000fe400078e0206 */
[----:B------:R-:W1:Y:S01]  /*01e0*/  S2R R2, SR_TID.X ;  /* 0x0000000000027919 */ /* 0x000e620000002100 */
[C---:B------:R-:W-:Y:S02]  /*01f0*/  ISETP.GT.U32.AND P0, PT, R11.reuse, R3, PT ;  /* 0x000000030b00720c */ /* 0x040fe40003f04070 */
[----:B------:R-:W-:-:S11]  /*0200*/  ISETP.GT.U32.AND P1, PT, R11, R6, PT ;  /* 0x000000060b00720c */ /* 0x000fd60003f24070 */
[--C-:B------:R-:W-:Y:S01]  /*0210*/  @!P0 IMAD.IADD R3, R3, 0x1, -R11.reuse ;  /* 0x0000000103038824 */ /* 0x100fe200078e0a0b */
[----:B------:R-:W-:Y:S01]  /*0220*/  @!P0 IADD3 R9, R9, 0x1, RZ ;  /* 0x0000000109098810 */ /* 0x000fe20007ffe0ff */
[----:B------:R-:W-:Y:S01]  /*0230*/  @!P1 IMAD.IADD R6, R6, 0x1, -R11 ;  /* 0x0000000106069824 */ /* 0x000fe200078e0a0b */
[----:B------:R-:W-:Y:S02]  /*0240*/  ISETP.GE.AND P1, PT, R7, RZ, PT ;  /* 0x000000ff0700720c */ /* 0x000fe40003f26270 */
[----:B------:R-:W-:Y:S02]  /*0250*/  ISETP.GE.U32.AND P3, PT, R3, R11, PT ;  /* 0x0000000b0300720c */ /* 0x000fe40003f66070 */
[----:B------:R-:W-:Y:S02]  /*0260*/  ISETP.GT.U32.AND P4, PT, R11, R6, PT ;  /* 0x000000060b00720c */ /* 0x000fe40003f84070 */
[----:B------:R-:W-:Y:S02]  /*0270*/  ISETP.NE.AND P0, PT, R5, RZ, PT ;  /* 0x000000ff0500720c */ /* 0x000fe40003f05270 */
[----:B------:R-:W-:-:S02]  /*0280*/  LOP3.LUT R3, RZ, R5, RZ, 0x33, !PT ;  /* 0x00000005ff037212 */ /* 0x000fc400078e33ff */
[C---:B-1----:R-:W-:Y:S02]  /*0290*/  LOP3.LUT R7, R2.reuse, 0x20, RZ, 0xc0, !PT ;  /* 0x0000002002077812 */ /* 0x042fe400078ec0ff */
[--C-:B------:R-:W-:Y:S02]  /*02a0*/  SHF.R.U32.HI R10, RZ, 0x3, R2.reuse ;  /* 0x00000003ff0a7819 */ /* 0x100fe40000011602 */
[----:B------:R-:W-:Y:S02]  /*02b0*/  LOP3.LUT R25, R2, 0x80, RZ, 0xc0, !PT ;  /* 0x0000008002197812 */ /* 0x000fe400078ec0ff */
[----:B------:R-:W-:Y:S01]  /*02c0*/  @P3 IADD3 R9, R9, 0x1, RZ ;  /* 0x0000000109093810 */ /* 0x000fe20007ffe0ff */
[----:B------:R-:W-:Y:S01]  /*02d0*/  @!P4 IMAD.IADD R6, R6, 0x1, -R11 ;  /* 0x000000010606c824 */ /* 0x000fe200078e0a0b */
[----:B------:R-:W-:Y:S02]  /*02e0*/  SHF.R.U32.HI R4, RZ, 0x2, R2 ;  /* 0x00000002ff047819 */ /* 0x000fe40000011602 */
[----:B------:R-:W-:Y:S01]  /*02f0*/  SHF.R.U32.HI R5, RZ, 0x2, R7 ;  /* 0x00000002ff057819 */ /* 0x000fe20000011607 */
[----:B------:R-:W-:Y:S01]  /*0300*/  IMAD.MOV.U32 R8, RZ, RZ, R9 ;  /* 0x000000ffff087224 */ /* 0x000fe200078e0009 */
[----:B------:R-:W-:Y:S01]  /*0310*/  SGXT.U32 R10, R10, 0x4 ;  /* 0x000000040a0a781a */ /* 0x000fe20000000000 */
[----:B------:R-:W-:Y:S01]  /*0320*/  @!P1 IMAD.MOV R6, RZ, RZ, -R6 ;  /* 0x000000ffff069224 */ /* 0x000fe200078e0a06 */
[----:B------:R-:W-:Y:S01]  /*0330*/  SHF.R.U32.HI R11, RZ, 0x3, R25 ;  /* 0x00000003ff0b7819 */ /* 0x000fe20000011619 */
[----:B------:R-:W-:Y:S01]  /*0340*/  @!P2 IMAD.MOV R8, RZ, RZ, -R8 ;  /* 0x000000ffff08a224 */ /* 0x000fe200078e0a08 */
[----:B------:R-:W-:-:S02]  /*0350*/  LOP3.LUT R15, R5, 0x27, R4, 0xf8, !PT ;  /* 0x00000027050f7812 */ /* 0x000fc400078ef804 */
[C---:B------:R-:W-:Y:S02]  /*0360*/  SEL R9, R3.reuse, R6, !P0 ;  /* 0x0000000603097207 */ /* 0x040fe40004000000 */
[----:B------:R-:W-:Y:S01]  /*0370*/  SEL R6, R3, R8, !P0 ;  /* 0x0000000803067207 */ /* 0x000fe20004000000 */
[----:B------:R-:W-:Y:S01]  /*0380*/  IMAD.MOV.U32 R8, RZ, RZ, RZ ;  /* 0x000000ffff087224 */ /* 0x000fe200078e00ff */
[----:B------:R-:W-:Y:S01]  /*0390*/  LOP3.LUT R13, R10, R11, RZ, 0xfc, !PT ;  /* 0x0000000b0a0d7212 */ /* 0x000fe200078efcff */
[----:B------:R-:W-:Y:S01]  /*03a0*/  IMAD R9, R0, 0x8, R9 ;  /* 0x0000000800097824 */ /* 0x000fe200078e0209 */
[----:B------:R-:W-:Y:S01]  /*03b0*/  LOP3.LUT R15, R15, 0x10, R4, 0xf8, !PT ;  /* 0x000000100f0f7812 */ /* 0x000fe200078ef804 */
[----:B------:R-:W-:Y:S02]  /*03c0*/  IMAD.SHL.U32 R6, R6, 0x40, RZ ;  /* 0x0000004006067824 */ /* 0x000fe400078e00ff */
[----:B------:R-:W-:-:S03]  /*03d0*/  IMAD.SHL.U32 R20, R9, 0x20, RZ ;  /* 0x0000002009147824 */ /* 0x000fc600078e00ff */
[----:B------:R-:W-:Y:S02]  /*03e0*/  LOP3.LUT R0, R6, R15, RZ, 0xfc, !PT ;  /* 0x0000000f06007212 */ /* 0x000fe400078efcff */
[----:B------:R-:W-:-:S03]  /*03f0*/  LOP3.LUT R9, R20, R13, RZ, 0xfc, !PT ;  /* 0x0000000d14097212 */ /* 0x000fc600078efcff */
[----:B------:R-:W-:-:S04]  /*0400*/  IMAD.HI R10, R0, 0x2aaaaaab, RZ ;  /* 0x2aaaaaab000a7827 */ /* 0x000fc800078e02ff */
[----:B------:R-:W-:Y:S01]  /*0410*/  IMAD.HI R3, R9, -0x6e5d4c3b, R8 ;  /* 0x91a2b3c509037827 */ /* 0x000fe200078e0208 */
[----:B------:R-:W-:-:S04]  /*0420*/  SHF.R.U32.HI R17, RZ, 0x1f, R10 ;  /* 0x0000001fff117819 */ /* 0x000fc8000001160a */
[----:B------:R-:W-:Y:S02]  /*0430*/  SHF.R.U32.HI R8, RZ, 0x1f, R3 ;  /* 0x0000001fff087819 */ /* 0x000fe40000011603 */
[----:B------:R-:W-:Y:S01]  /*0440*/  LEA.HI R17, R10, R17, RZ, 0x17 ;  /* 0x000000110a117211 */ /* 0x000fe200078fb8ff */
[C---:B------:R-:W-:Y:S01]  /*0450*/  IMAD.SHL.U32 R10, R2.reuse, 0x8, RZ ;  /* 0x00000008020a7824 */ /* 0x040fe200078e00ff */
[----:B------:R-:W-:Y:S01]  /*0460*/  LEA.HI.SX32 R8, R3, R8, 0x15 ;  /* 0x0000000803087211 */ /* 0x000fe200078faaff */
[----:B------:R-:W-:Y:S02]  /*0470*/  IMAD.SHL.U32 R3, R2, 0x4, RZ ;  /* 0x0000000402037824 */ /* 0x000fe400078e00ff */
[----:B------:R-:W-:Y:S01]  /*0480*/  IMAD R17, R17, -0xc00, R0 ;  /* 0xfffff40011117824 */ /* 0x000fe200078e0200 */
[----:B------:R-:W-:Y:S01]  /*0490*/  LOP3.LUT R10, R10, 0x18, RZ, 0xc0, !PT ;  /* 0x000000180a0a7812 */ /* 0x000fe200078ec0ff */
[----:B------:R-:W-:Y:S01]  /*04a0*/  IMAD R9, R8, -0xe10, R9 ;  /* 0xfffff1f008097824 */ /* 0x000fe200078e0209 */
[----:B------:R-:W-:-:S02]  /*04b0*/  LOP3.LUT R0, R3, 0x1c, RZ, 0xc0, !PT ;  /* 0x0000001c03007812 */ /* 0x000fc400078ec0ff */
[----:B------:R-:W-:Y:S01]  /*04c0*/  SHF.R.U32.HI R8, RZ, 0x1, R7 ;  /* 0x00000001ff087819 */ /* 0x000fe20000011607 */
[----:B------:R-:W-:Y:S01]  /*04d0*/  IMAD R17, R17, 0xc00, R10 ;  /* 0x00000c0011117824 */ /* 0x000fe200078e020a */
[----:B------:R-:W-:Y:S01]  /*04e0*/  LOP3.LUT R10, R10, 0x10, R2, 0x78, !PT ;  /* 0x000000100a0a7812 */ /* 0x000fe200078e7802 */
[----:B------:R-:W-:Y:S01]  /*04f0*/  IMAD R9, R9, 0xc00, R0 ;  /* 0x00000c0009097824 */ /* 0x000fe200078e0200 */
[----:B------:R-:W-:Y:S02]  /*0500*/  LOP3.LUT R8, R8, 0x1c, R3, 0x78, !PT ;  /* 0x0000001c08087812 */ /* 0x000fe400078e7803 */
[----:B------:R-:W-:Y:S01]  /*0510*/  IADD3 R30, P1, R17, c[0x0][0x168], RZ ;  /* 0x00005a00111e7a10 */ /* 0x000fe20007f3e0ff */
[----:B------:R-:W-:Y:S01]  /*0520*/  IMAD R21, R15, 0x20, R10 ;  /* 0x000000200f157824 */ /* 0x000fe200078e020a */
[----:B------:R-:W-:Y:S01]  /*0530*/  IADD3 R32, P0, R9, c[0x0][0x160], RZ ;  /* 0x0000580009207a10 */ /* 0x000fe20007f1e0ff */
[----:B------:R-:W-:Y:S01]  /*0540*/  IMAD R24, R13, 0x20, R8 ;  /* 0x000000200d187824 */ /* 0x000fe200078e0208 */
[----:B------:R-:W-:-:S02]  /*0550*/  LEA.HI.X.SX32 R31, R17, c[0x0][0x16c], 0x1, P1 ;  /* 0x00005b00111f7a11 */ /* 0x000fc400008f0eff */
[----:B------:R-:W-:Y:S02]  /*0560*/  LEA.HI.X.SX32 R33, R9, c[0x0][0x164], 0x1, P0 ;  /* 0x0000590009217a11 */ /* 0x000fe400000f0eff */
[C---:B------:R-:W-:Y:S02]  /*0570*/  LOP3.LUT R7, R2.reuse, 0x8, RZ, 0xc0, !PT ;  /* 0x0000000802077812 */ /* 0x040fe400078ec0ff */
[--C-:B------:R-:W-:Y:S01]  /*0580*/  LOP3.LUT R9, R5, 0x7, R2.reuse, 0xf8, !PT ;  /* 0x0000000705097812 */ /* 0x100fe200078ef802 */
[----:B------:R1:W-:Y:S01]  /*0590*/  LDGSTS.E [R24+0x2000], [R32.64] ;  /* 0x0200000020187fae */ /* 0x0003e2000b921844 */
[--C-:B------:R-:W-:Y:S01]  /*05a0*/  LOP3.LUT R29, R2, 0x10, R3.reuse, 0x48, !PT ;  /* 0x00000010021d7812 */ /* 0x100fe200078e4803 */
[----:B------:R-:W-:Y:S01]  /*05b0*/  IMAD.SHL.U32 R10, R7, 0x2, RZ ;  /* 0x00000002070a7824 */ /* 0x000fe200078e00ff */
[----:B------:R-:W-:Y:S01]  /*05c0*/  LOP3.LUT R8, R11, 0xf, R2, 0xf8, !PT ;  /* 0x0000000f0b087812 */ /* 0x000fe200078ef802 */
[----:B------:R-:W0:Y:S01]  /*05d0*/  LDGDEPBAR ;  /* 0x00000000000079af */ /* 0x000e220000000000 */
[----:B------:R-:W-:Y:S01]  /*05e0*/  LOP3.LUT R9, R9, 0x10, R4, 0xf8, !PT ;  /* 0x0000001009097812 */ /* 0x000fe200078ef804 */
[----:B------:R-:W-:Y:S01]  /*05f0*/  IMAD R7, R7, 0x4, R0 ;  /* 0x0000000407077824 */ /* 0x000fe200078e0200 */
[----:B------:R-:W-:Y:S01]  /*0600*/  LOP3.LUT R10, R10, 0x10, R3, 0x78, !PT ;  /* 0x000000100a0a7812 */ /* 0x000fe200078e7803 */
[----:B------:R2:W-:Y:S01]  /*0610*/  LDGSTS.E.64 [R21], [R30.64] ;  /* 0x000000001e157fae */ /* 0x0005e2000b921a44 */
[----:B------:R-:W-:Y:S01]  /*0620*/  IMAD R29, R8, 0x20, R29 ;  /* 0x00000020081d7824 */ /* 0x000fe200078e021d */
[----:B------:R-:W-:Y:S01]  /*0630*/  IADD3 R36, P0, R32, 0x1000, RZ ;  /* 0x0000100020247810 */ /* 0x000fe20007f1e0ff */
[----:B------:R-:W-:Y:S01]  /*0640*/  IMAD.IADD R7, R6, 0x1, R7 ;  /* 0x0000000106077824 */ /* 0x000fe200078e0207 */
[----:B------:R-:W0:Y:S01]  /*0650*/  LDGDEPBAR ;  /* 0x00000000000079af */ /* 0x000e220000000000 */
[----:B------:R-:W-:-:S03]  /*0660*/  IMAD R28, R9, 0x20, R10 ;  /* 0x00000020091c7824 */ /* 0x000fc600078e020a */
[----:B------:R-:W-:Y:S01]  /*0670*/  BAR.SYNC.DEFER_BLOCKING 0x0 ;  /* 0x0000000000007b1d */ /* 0x000fe20000010000 */
[----:B------:R-:W-:Y:S01]  /*0680*/  IADD3 R34, P1, R30, 0x1000, RZ ;  /* 0x000010001e227810 */ /* 0x000fe20007f3e0ff */
[----:B------:R-:W-:Y:S01]  /*0690*/  IMAD.X R37, RZ, RZ, R33, P0 ;  /* 0x000000ffff257224 */ /* 0x000fe200000e0621 */
[----:B------:R-:W-:Y:S01]  /*06a0*/  LOP3.LUT R5, R5, 0x10, R4, 0xf8, !PT ;  /* 0x0000001005057812 */ /* 0x000fe200078ef804 */
[----:B------:R-:W-:Y:S01]  /*06b0*/  IMAD.MOV.U32 R6, RZ, RZ, 0x4 ;  /* 0x00000004ff067424 */ /* 0x000fe200078e00ff */
[----:B------:R-:W-:Y:S01]  /*06c0*/  ISETP.GE.AND P0, PT, R7, 0xc00, PT ;  /* 0x00000c000700780c */ /* 0x000fe20003f06270 */
[----:B------:R-:W-:Y:S01]  /*06d0*/  IMAD.X R35, RZ, RZ, R31, P1 ;  /* 0x000000ffff237224 */ /* 0x000fe200008e061f */
[----:B------:R-:W-:Y:S01]  /*06e0*/  @!PT LDS RZ, [RZ] ;  /* 0x00000000fffff984 */ /* 0x000fe20000000800 */
[----:B------:R-:W-:Y:S01]  /*06f0*/  @!PT LDS RZ, [RZ] ;  /* 0x00000000fffff984 */ /* 0x000fe20000000800 */
[----:B------:R-:W-:Y:S01]  /*0700*/  @!PT LDS RZ, [RZ] ;  /* 0x00000000fffff984 */ /* 0x000fe20000000800 */
[----:B------:R1:W-:Y:S04]  /*0710*/  LDGSTS.E [R24+0x2400], [R32.64+0x20] ;  /* 0x0240002020187fae */ /* 0x0003e8000b921844 */
[----:B------:R-:W0:Y:S04]  /*0720*/  LDGDEPBAR ;  /* 0x00000000000079af */ /* 0x000e280000000000 */
[----:B------:R2:W-:Y:S04]  /*0730*/  LDGSTS.E.64 [R21+0x800], [R30.64+0x20] ;  /* 0x008000201e157fae */ /* 0x0005e8000b921a44 */
[----:B------:R-:W0:Y:S04]  /*0740*/  LDGDEPBAR ;  /* 0x00000000000079af */ /* 0x000e280000000000 */
[----:B------:R-:W-:Y:S06]  /*0750*/  BAR.SYNC.DEFER_BLOCKING 0x0 ;  /* 0x0000000000007b1d */ /* 0x000fec0000010000 */
        /* <DEDUP_REMOVED lines=14> */
[----:B------:R-:W0:Y:S01]  /*0840*/  LDGDEPBAR ;  /* 0x00000000000079af */ /* 0x000e220000000000 */
[----:B------:R-:W-:-:S04]  /*0850*/  DEPBAR.LE SB0, 0x6 ;  /* 0x000081800000791a */ /* 0x000fc80000000000 */
[----:B------:R-:W-:Y:S06]  /*0860*/  BAR.SYNC.DEFER_BLOCKING 0x0 ;  /* 0x0000000000007b1d */ /* 0x000fec0000010000 */
[----:B------:R-:W-:Y:S04]  /*0870*/  LDSM.16.M88.2 R16, [R28] ;  /* 0x000000001c10783b */ /* 0x000fe80000000100 */
[----:B------:R-:W3:Y:S04]  /*0880*/  LDSM.16.M88.4 R12, [R29+0x2000] ;  /* 0x002000001d0c783b */ /* 0x000ee80000000200 */
[----:B------:R-:W4:Y:S04]  /*0890*/  LDSM.16.M88.2 R8, [R28+0x400] ;  /* 0x000400001c08783b */ /* 0x000f280000000100 */
[----:B------:R-:W-:Y:S06]  /*08a0*/  BAR.SYNC.DEFER_BLOCKING 0x0 ;  /* 0x0000000000007b1d */ /* 0x000fec0000010000 */
[----:B------:R-:W-:Y:S01]  /*08b0*/  @!PT LDS RZ, [RZ] ;  /* 0x00000000fffff984 */ /* 0x000fe20000000800 */
[----:B------:R-:W-:Y:S01]  /*08c0*/  @!PT LDS RZ, [RZ] ;  /* 0x00000000fffff984 */ /* 0x000fe20000000800 */
[----:B------:R-:W-:Y:S01]  /*08d0*/  @!PT LDS RZ, [RZ] ;  /* 0x00000000fffff984 */ /* 0x000fe20000000800 */
[----:B------:R1:W-:Y:S04]  /*08e0*/  LDGSTS.E [R24+0x2000], [R32.64+0x80] ;  /* 0x0200008020187fae */ /* 0x0003e8000b921844 */
[----:B------:R-:W0:Y:S04]  /*08f0*/  LDGDEPBAR ;  /* 0x00000000000079af */ /* 0x000e280000000000 */
[----:B------:R2:W-:Y:S01]  /*0900*/  LDGSTS.E.64 [R21], [R30.64+0x80] ;  /* 0x000000801e157fae */ /* 0x0005e2000b921a44 */
[C---:B---3--:R-:W-:Y:S03]  /*0910*/  IMMA.16832.S8.S8.SAT R16, R12.reuse.ROW, R16.COL, RZ ;  /* 0x000000100c107237 */ /* 0x048fe60000445cff */
[----:B------:R-:W0:Y:S05]  /*0920*/  LDGDEPBAR ;  /* 0x00000000000079af */ /* 0x000e2a0000000000 */
[----:B----4-:R-:W-:Y:S01]  /*0930*/  IMMA.16832.S8.S8.SAT R12, R12.ROW, R8.COL, RZ ;  /* 0x000000080c0c7237 */ /* 0x010fe20000445cff */
[----:B------:R-:W-:-:S04]  /*0940*/  DEPBAR.LE SB0, 0x6 ;  /* 0x000081800000791a */ /* 0x000fc80000000000 */
[----:B------:R-:W-:Y:S06]  /*0950*/  BAR.SYNC.DEFER_BLOCKING 0x0 ;  /* 0x0000000000007b1d */ /* 0x000fec0000010000 */
[----:B------:R-:W-:Y:S04]  /*0960*/  LDSM.16.M88.2 R22, [R28+0x800] ;  /* 0x000800001c16783b */ /* 0x000fe80000000100 */
[----:B------:R-:W3:Y:S02]  /*0970*/  LDSM.16.M88.4 R8, [R29+0x2400] ;  /* 0x002400001d08783b */ /* 0x000ee40000000200 */
[C---:B---3--:R-:W-:Y:S02]  /*0980*/  IMMA.16832.S8.S8.SAT R16, R8.reuse.ROW, R22.COL, R16 ;  /* 0x0000001608107237 */ /* 0x048fe40000445c10 */
[----:B------:R-:W3:Y:S04]  /*0990*/  LDSM.16.M88.2 R22, [R28+0xc00] ;  /* 0x000c00001c16783b */ /* 0x000ee80000000100 */
        /* <DEDUP_REMOVED lines=8> */
[----:B---3--:R-:W-:Y:S01]  /*0a20*/  IMMA.16832.S8.S8.SAT R12, R8.ROW, R22.COL, R12 ;  /* 0x00000016080c7237 */ /* 0x008fe20000445c0c */
        /* <DEDUP_REMOVED lines=32> */
[----:B------:R-:W-:Y:S04]  /*0c30*/  LDSM.16.M88.2 R22, [R28] ;  /* 0x000000001c16783b */ /* 0x000fe80000000100 */
        /* <DEDUP_REMOVED lines=9> */
[----:B------:R2:W-:Y:S04]  /*0cd0*/  LDGSTS.E.64 [R21], [R30.64+0x100] ;  /* 0x000001001e157fae */ /* 0x0005e8000b921a44 */
        /* <DEDUP_REMOVED lines=827> */
[----:B--2---:R-:W-:-:S05]  /*4090*/  IMAD.SHL.U32 R30, R2, 0x10, RZ ;  /* 0x00000010021e7824 */ /* 0x004fca00078e00ff */
[----:B------:R-:W-:Y:S01]  /*40a0*/  LOP3.LUT R31, R30, 0xc0, RZ, 0xc0, !PT ;  /* 0x000000c01e1f7812 */ /* 0x000fe200078ec0ff */
[----:B------:R-:W-:-:S05]  /*40b0*/  IMAD.SHL.U32 R30, R2, 0x2, RZ ;  /* 0x00000002021e7824 */ /* 0x000fca00078e00ff */
[----:B------:R-:W-:Y:S02]  /*40c0*/  LOP3.LUT R31, R31, 0x6, R30, 0xf8, !PT ;  /* 0x000000061f1f7812 */ /* 0x000fe400078ef81e */
[----:B------:R-:W-:Y:S01]  /*40d0*/  LOP3.LUT R30, R2, 0x10, RZ, 0xc0, !PT ;  /* 0x00000010021e7812 */ /* 0x000fe200078ec0ff */
[----:B------:R-:W-:-:S04]  /*40e0*/  DEPBAR.LE SB0, 0x6 ;  /* 0x000081800000791a */ /* 0x000fc80000000000 */
[----:B------:R-:W-:Y:S01]  /*40f0*/  BAR.SYNC.DEFER_BLOCKING 0x0 ;  /* 0x0000000000007b1d */ /* 0x000fe20000010000 */
[----:B------:R-:W-:-:S04]  /*4100*/  IMAD R30, R30, 0x10, R31 ;  /* 0x000000101e1e7824 */ /* 0x000fc800078e021f */
[----:B------:R-:W-:-:S05]  /*4110*/  IMAD R30, R25, 0x8, R30 ;  /* 0x00000008191e7824 */ /* 0x000fca00078e021e */
[----:B------:R-:W-:Y:S02]  /*4120*/  SHF.R.U32.HI R4, RZ, 0x2, R30 ;  /* 0x00000002ff047819 */ /* 0x000fe4000001161e */
[----:B------:R-:W-:Y:S02]  /*4130*/  LOP3.LUT R5, R5, R30, RZ, 0xfc, !PT ;  /* 0x0000001e05057212 */ /* 0x000fe400078efcff */
[----:B------:R-:W-:Y:S01]  /*4140*/  LOP3.LUT R4, R4, 0x1fc, RZ, 0xc0, !PT ;  /* 0x000001fc04047812 */ /* 0x000fe200078ec0ff */
[----:B------:R-:W-:Y:S04]  /*4150*/  LDSM.16.M88.2 R26, [R28] ;  /* 0x000000001c1a783b */ /* 0x000fe80000000100 */
[----:B------:R-:W2:Y:S04]  /*4160*/  LDSM.16.M88.4 R8, [R29+0x2000] ;  /* 0x002000001d08783b */ /* 0x000ea80000000200 */
[----:B------:R-:W3:Y:S04]  /*4170*/  LDSM.16.M88.2 R22, [R28+0x400] ;  /* 0x000400001c16783b */ /* 0x000ee80000000100 */
[----:B------:R-:W-:Y:S06]  /*4180*/  BAR.SYNC.DEFER_BLOCKING 0x0 ;  /* 0x0000000000007b1d */ /* 0x000fec0000010000 */
[----:B------:R-:W-:Y:S01]  /*4190*/  @!PT LDS RZ, [RZ] ;  /* 0x00000000fffff984 */ /* 0x000fe20000000800 */
[----:B------:R-:W-:Y:S01]  /*41a0*/  @!PT LDS RZ, [RZ] ;  /* 0x00000000fffff984 */ /* 0x000fe20000000800 */
[----:B------:R-:W-:Y:S01]  /*41b0*/  @!PT LDS RZ, [RZ] ;  /* 0x00000000fffff984 */ /* 0x000fe20000000800 */
[----:B------:R1:W-:Y:S04]  /*41c0*/  LDGSTS.E [R24+0x2000], [R36.64+-0x800] ;  /* 0x0200080024187fae */ /* 0x0003e8000b921844 */
[----:B------:R-:W0:Y:S04]  /*41d0*/  LDGDEPBAR ;  /* 0x00000000000079af */ /* 0x000e280000000000 */
[----:B------:R4:W-:Y:S01]  /*41e0*/  LDGSTS.E.64 [R21], [R34.64+-0x800] ;  /* 0x0000080022157fae */ /* 0x0009e2000b921a44 */
[C---:B--2---:R-:W-:Y:S03]  /*41f0*/  IMMA.16832.S8.S8.SAT R16, R8.reuse.ROW, R26.COL, R16 ;  /* 0x0000001a08107237 */ /* 0x044fe60000445c10 */
[----:B------:R-:W0:Y:S05]  /*4200*/  LDGDEPBAR ;  /* 0x00000000000079af */ /* 0x000e2a0000000000 */
[----:B---3--:R-:W-:Y:S01]  /*4210*/  IMMA.16832.S8.S8.SAT R12, R8.ROW, R22.COL, R12 ;  /* 0x00000016080c7237 */ /* 0x008fe20000445c0c */
[----:B------:R-:W-:-:S04]  /*4220*/  DEPBAR.LE SB0, 0x6 ;  /* 0x000081800000791a */ /* 0x000fc80000000000 */
[----:B------:R-:W-:Y:S06]  /*4230*/  BAR.SYNC.DEFER_BLOCKING 0x0 ;  /* 0x0000000000007b1d */ /* 0x000fec0000010000 */
[----:B------:R-:W-:Y:S04]  /*4240*/  LDSM.16.M88.2 R26, [R28+0x800] ;  /* 0x000800001c1a783b */ /* 0x000fe80000000100 */
        /* <DEDUP_REMOVED lines=8> */
[----:B------:R4:W-:Y:S01]  /*42d0*/  LDGSTS.E.64 [R21+0x800], [R34.64+-0x7e0] ;  /* 0x0080082022157fae */ /* 0x0009e2000b921a44 */
        /* <DEDUP_REMOVED lines=462> */
[----:B------:R1:W-:Y:S04]  /*5fc0*/  LDGSTS.E [R24+0x2000], [R36.64+-0x400], !PT ;  /* 0x02000c0024187fae */ /* 0x0003e8000f921844 */
[----:B------:R-:W0:Y:S04]  /*5fd0*/  LDGDEPBAR ;  /* 0x00000000000079af */ /* 0x000e280000000000 */
[----:B------:R4:W-:Y:S01]  /*5fe0*/  LDGSTS.E.64 [R21], [R34.64+-0x400], !PT ;  /* 0x00000c0022157fae */ /* 0x0009e2000f921a44 */
        /* <DEDUP_REMOVED lines=14> */
[----:B------:R4:W-:Y:S01]  /*60d0*/  LDGSTS.E.64 [R21+0x800], [R34.64+-0x3e0], !PT ;  /* 0x00800c2022157fae */ /* 0x0009e2000f921a44 */
        /* <DEDUP_REMOVED lines=33> */
[----:B----4-:R-:W-:Y:S01]  /*62f0*/  IMAD R21, R5, 0x4, R4 ;  /* 0x0000000405157824 */ /* 0x010fe200078e0204 */
[----:B------:R-:W-:-:S05]  /*6300*/  LOP3.LUT R4, R3, 0x3fc, RZ, 0xc0, !PT ;  /* 0x000003fc03047812 */ /* 0x000fca00078ec0ff */
[----:B------:R-:W-:Y:S02]  /*6310*/  IADD3 R8, R30, 0x200, RZ ;  /* 0x000002001e087810 */ /* 0x000fe40007ffe0ff */
[----:B------:R-:W-:Y:S02]  /*6320*/  SHF.R.U32.HI R9, RZ, 0x2, R3 ;  /* 0x00000002ff097819 */ /* 0x000fe40000011603 */
[----:B------:R-:W-:Y:S02]  /*6330*/  SHF.R.U32.HI R8, RZ, 0x2, R8 ;  /* 0x00000002ff087819 */ /* 0x000fe40000011608 */
[----:B------:R-:W-:Y:S02]  /*6340*/  LOP3.LUT R9, R9, 0xf0, RZ, 0xc0, !PT ;  /* 0x000000f009097812 */ /* 0x000fe400078ec0ff */
[----:B------:R-:W-:Y:S02]  /*6350*/  LOP3.LUT R8, R8, 0x1f0, RZ, 0xc0, !PT ;  /* 0x000001f008087812 */ /* 0x000fe400078ec0ff */
[----:B------:R-:W-:Y:S01]  /*6360*/  SHF.R.U32.HI R3, RZ, 0x4, R2 ;  /* 0x00000004ff037819 */ /* 0x000fe20000011602 */
[----:B------:R-:W-:Y:S01]  /*6370*/  IMAD R9, R4, 0x4, R9 ;  /* 0x0000000404097824 */ /* 0x000fe200078e0209 */
[----:B------:R-:W-:-:S04]  /*6380*/  DEPBAR.LE SB0, 0x0 ;  /* 0x000080000000791a */ /* 0x000fc80000000000 */
[----:B------:R-:W-:Y:S01]  /*6390*/  BAR.SYNC.DEFER_BLOCKING 0x0 ;  /* 0x0000000000007b1d */ /* 0x000fe20000010000 */
[----:B------:R-:W-:Y:S01]  /*63a0*/  IMAD R5, R5, 0x4, R8 ;  /* 0x0000000405057824 */ /* 0x000fe200078e0208 */
[----:B------:R-:W-:Y:S02]  /*63b0*/  SGXT.U32 R3, R3, 0x4 ;  /* 0x000000040303781a */ /* 0x000fe40000000000 */
[----:B------:R-:W-:Y:S02]  /*63c0*/  LOP3.LUT R2, R4, 0x400, RZ, 0xfc, !PT ;  /* 0x0000040004027812 */ /* 0x000fe400078efcff */
[----:B------:R-:W-:Y:S02]  /*63d0*/  LOP3.LUT R20, R3, R20, RZ, 0xfc, !PT ;  /* 0x0000001403147212 */ /* 0x000fe400078efcff */
[----:B------:R-:W-:Y:S02]  /*63e0*/  SHF.R.U32.HI R2, RZ, 0x2, R2 ;  /* 0x00000002ff027819 */ /* 0x000fe40000011602 */
[C---:B------:R-:W-:Y:S01]  /*63f0*/  LOP3.LUT R0, R20.reuse, 0x10, RZ, 0xfc, !PT ;  /* 0x0000001014007812 */ /* 0x040fe200078efcff */
[C---:B------:R-:W-:Y:S01]  /*6400*/  IMAD R7, R20.reuse, 0xc00, R7 ;  /* 0x00000c0014077824 */ /* 0x040fe200078e0207 */
[----:B------:R-:W-:-:S02]  /*6410*/  ISETP.LT.AND P1, PT, R20, 0xe10, !P0 ;  /* 0x00000e101400780c */ /* 0x000fc40004721270 */
[----:B------:R-:W-:Y:S01]  /*6420*/  ISETP.LT.AND P0, PT, R0, 0xe10, !P0 ;  /* 0x00000e100000780c */ /* 0x000fe20004701270 */
[----:B------:R-:W-:Y:S04]  /*6430*/  STS.64 [R21], R16 ;  /* 0x0000001015007388 */ /* 0x000fe80000000a00 */
[----:B------:R-:W-:Y:S04]  /*6440*/  STS.64 [R5+0x800], R18 ;  /* 0x0008001205007388 */ /* 0x000fe80000000a00 */
[----:B------:R-:W-:Y:S04]  /*6450*/  STS.64 [R21+0x80], R12 ;  /* 0x0000800c15007388 */ /* 0x000fe80000000a00 */
[----:B------:R2:W-:Y:S04]  /*6460*/  STS.64 [R5+0x880], R14 ;  /* 0x0008800e05007388 */ /* 0x0005e80000000a00 */
[----:B------:R-:W-:Y:S01]  /*6470*/  BAR.SYNC.DEFER_BLOCKING 0x0 ;  /* 0x0000000000007b1d */ /* 0x000fe20000010000 */
[----:B--2---:R-:W-:Y:S01]  /*6480*/  LOP3.LUT R5, R2, 0x1f0, RZ, 0xc0, !PT ;  /* 0x000001f002057812 */ /* 0x004fe200078ec0ff */
[----:B------:R-:W-:-:S04]  /*6490*/  IMAD.WIDE R2, R7, R6, c[0x0][0x170] ;  /* 0x00005c0007027625 */ /* 0x000fc800078e0206 */
[----:B------:R-:W-:Y:S01]  /*64a0*/  IMAD R5, R4, 0x4, R5 ;  /* 0x0000000404057824 */ /* 0x000fe200078e0205 */
[----:B------:R-:W2:Y:S04]  /*64b0*/  LDS.128 R8, [R9] ;  /* 0x0000000009087984 */ /* 0x000ea80000000c00 */
[----:B--2---:R1:W-:Y:S01]  /*64c0*/  @P1 STG.E.128 [R2.64], R8 ;  /* 0x0000000802001986 */ /* 0x0043e2000c101d04 */
[----:B------:R-:W-:Y:S05]  /*64d0*/  @!P0 EXIT ;  /* 0x000000000000894d */ /* 0x000fea0003800000 */
[----:B-1----:R-:W1:Y:S01]  /*64e0*/  LDS.128 R8, [R5+0x1000] ;  /* 0x0010000005087984 */ /* 0x002e620000000c00 */
[----:B------:R-:W-:-:S05]  /*64f0*/  IADD3 R2, R7, 0xc000, RZ ;  /* 0x0000c00007027810 */ /* 0x000fca0007ffe0ff */
[----:B------:R-:W-:-:S05]  /*6500*/  IMAD.WIDE R2, R2, R6, c[0x0][0x170] ;  /* 0x00005c0002027625 */ /* 0x000fca00078e0206 */
[----:B-1----:R-:W-:Y:S01]  /*6510*/  STG.E.128 [R2.64], R8 ;  /* 0x0000000802007986 */ /* 0x002fe2000c101d04 */
[----:B------:R-:W-:Y:S05]  /*6520*/  EXIT ;  /* 0x000000000000794d */ /* 0x000fea0003800000 */
.L_x_0:
[----:B------:R-:W-:-:S00]  /*6530*/  BRA `(.L_x_0) ;  /* 0xfffffff000007947 */ /* 0x000fc0000383ffff */
[----:B------:R-:W-:-:S00]  /*6540*/  NOP ;  /* 0x0000000000007918 */ /* 0x000fc00000000000 */
        /* <DEDUP_REMOVED lines=11> */
.L_x_1:


//--------------------- .nv.shared.triton_mm      --------------------------
	.section	.nv.shared.triton_mm,"aw",@nobits
	.sectionflags	@""
	.align	16
